	.headerflags	@"EF_CUDA_TEXMODE_UNIFIED EF_CUDA_64BIT_ADDRESS EF_CUDA_ACCELERATORS EF_CUDA_SM90 EF_CUDA_VIRTUAL_SM(EF_CUDA_SM90)"
	.elftype	@"ET_EXEC"


//--------------------- .nv.info                  --------------------------
	.section	.nv.info,"",@"SHT_CUDA_INFO"
	.align	4


	//----- nvinfo : EIATTR_REGCOUNT
	.align		4
        /*0000*/ 	.byte	0x04, 0x2f
        /*0002*/ 	.short	(.L_1 - .L_0)
	.align		4
.L_0:
        /*0004*/ 	.word	index@(triton_poi_fused_convolution_relu_2)
        /*0008*/ 	.word	0x00000020


	//----- nvinfo : EIATTR_MIN_STACK_SIZE
	.align		4
.L_1:
        /*000c*/ 	.byte	0x04, 0x12
        /*000e*/ 	.short	(.L_3 - .L_2)
	.align		4
.L_2:
        /*0010*/ 	.word	index@(triton_poi_fused_convolution_relu_2)
        /*0014*/ 	.word	0x00000000


	//----- nvinfo : EIATTR_FRAME_SIZE
	.align		4
.L_3:
        /*0018*/ 	.byte	0x04, 0x11
        /*001a*/ 	.short	(.L_5 - .L_4)
	.align		4
.L_4:
        /*001c*/ 	.word	index@(triton_poi_fused_convolution_relu_2)
        /*0020*/ 	.word	0x00000000


	//----- nvinfo : EIATTR_MIN_STACK_SIZE
	.align		4
.L_5:
        /*0024*/ 	.byte	0x04, 0x12
        /*0026*/ 	.short	(.L_7 - .L_6)
	.align		4
.L_6:
        /*0028*/ 	.word	index@(triton_poi_fused_convolution_relu_2)
        /*002c*/ 	.word	0x00000000
.L_7:


//--------------------- .nv.info.triton_poi_fused_convolution_relu_2 --------------------------
	.section	.nv.info.triton_poi_fused_convolution_relu_2,"",@"SHT_CUDA_INFO"
	.sectionflags	@""
	.align	4


	//----- nvinfo : EIATTR_CUDA_API_VERSION
	.align		4
        /*0000*/ 	.byte	0x04, 0x37
        /*0002*/ 	.short	(.L_9 - .L_8)
.L_8:
        /*0004*/ 	.word	0x0000007c


	//----- nvinfo : EIATTR_KPARAM_INFO
	.align		4
.L_9:
        /*0008*/ 	.byte	0x04, 0x17
        /*000a*/ 	.short	(.L_11 - .L_10)
.L_10:
        /*000c*/ 	.word	0x00000000
        /*0010*/ 	.short	0x0004
        /*0012*/ 	.short	0x001c
        /*0014*/ 	.byte	0x00, 0xf0, 0x11, 0x00


	//----- nvinfo : EIATTR_KPARAM_INFO
	.align		4
.L_11:
        /*0018*/ 	.byte	0x04, 0x17
        /*001a*/ 	.short	(.L_13 - .L_12)
.L_12:
        /*001c*/ 	.word	0x00000000
        /*0020*/ 	.short	0x0003
        /*0022*/ 	.short	0x0018
        /*0024*/ 	.byte	0x00, 0xf0, 0x11, 0x00


	//----- nvinfo : EIATTR_KPARAM_INFO
	.align		4
.L_13:
        /*0028*/ 	.byte	0x04, 0x17
        /*002a*/ 	.short	(.L_15 - .L_14)
.L_14:
        /*002c*/ 	.word	0x00000000
        /*0030*/ 	.short	0x0002
        /*0032*/ 	.short	0x0010
        /*0034*/ 	.byte	0x00, 0xf4, 0x21, 0x00


	//----- nvinfo : EIATTR_KPARAM_INFO
	.align		4
.L_15:
        /*0038*/ 	.byte	0x04, 0x17
        /*003a*/ 	.short	(.L_17 - .L_16)
.L_16:
        /*003c*/ 	.word	0x00000000
        /*0040*/ 	.short	0x0001
        /*0042*/ 	.short	0x0008
        /*0044*/ 	.byte	0x00, 0xf4, 0x21, 0x00


	//----- nvinfo : EIATTR_KPARAM_INFO
	.align		4
.L_17:
        /*0048*/ 	.byte	0x04, 0x17
        /*004a*/ 	.short	(.L_19 - .L_18)
.L_18:
        /*004c*/ 	.word	0x00000000
        /*0050*/ 	.short	0x0000
        /*0052*/ 	.short	0x0000
        /*0054*/ 	.byte	0x00, 0xf4, 0x21, 0x00


	//----- nvinfo : EIATTR_SPARSE_MMA_MASK
	.align		4
.L_19:
        /*0058*/ 	.byte	0x03, 0x50
        /*005a*/ 	.short	0x0000


	//----- nvinfo : EIATTR_MAXREG_COUNT
	.align		4
        /*005c*/ 	.byte	0x03, 0x1b
        /*005e*/ 	.short	0x00ff


	//----- nvinfo : EIATTR_EXIT_INSTR_OFFSETS
	.align		4
        /*0060*/ 	.byte	0x04, 0x1c
        /*0062*/ 	.short	(.L_21 - .L_20)


	//   ....[0]....
.L_20:
        /*0064*/ 	.word	0x00000e60


	//   ....[1]....
        /*0068*/ 	.word	0x00000eb0


	//----- nvinfo : EIATTR_REQNTID
	.align		4
.L_21:
        /*006c*/ 	.byte	0x04, 0x10
        /*006e*/ 	.short	(.L_23 - .L_22)
.L_22:
        /*0070*/ 	.word	0x00000100
        /*0074*/ 	.word	0x00000001
        /*0078*/ 	.word	0x00000001


	//----- nvinfo : EIATTR_CBANK_PARAM_SIZE
	.align		4
.L_23:
        /*007c*/ 	.byte	0x03, 0x19
        /*007e*/ 	.short	0x0020


	//----- nvinfo : EIATTR_PARAM_CBANK
	.align		4
        /*0080*/ 	.byte	0x04, 0x0a
        /*0082*/ 	.short	(.L_25 - .L_24)
	.align		4
.L_24:
        /*0084*/ 	.word	index@(.nv.constant0.triton_poi_fused_convolution_relu_2)
        /*0088*/ 	.short	0x0210
        /*008a*/ 	.short	0x0020


	//----- nvinfo : EIATTR_SW_WAR
	.align		4
.L_25:
        /*008c*/ 	.byte	0x04, 0x36
        /*008e*/ 	.short	(.L_27 - .L_26)
.L_26:
        /*0090*/ 	.word	0x00000008
.L_27:


//--------------------- .nv.callgraph             --------------------------
	.section	.nv.callgraph,"",@"SHT_CUDA_CALLGRAPH"
	.align	4
	.sectionentsize	8
	.align		4
        /*0000*/ 	.word	0x00000000
	.align		4
        /*0004*/ 	.word	0xffffffff
	.align		4
        /*0008*/ 	.word	0x00000000
	.align		4
        /*000c*/ 	.word	0xfffffffe
	.align		4
        /*0010*/ 	.word	0x00000000
	.align		4
        /*0014*/ 	.word	0xfffffffd
	.align		4
        /*0018*/ 	.word	0x00000000
	.align		4
        /*001c*/ 	.word	0xfffffffc


//--------------------- .text.triton_poi_fused_convolution_relu_2 --------------------------
	.section	.text.triton_poi_fused_convolution_relu_2,"ax",@progbits
	.sectionflags	@"SHF_BARRIERS=1"
	.align	128
        .global         triton_poi_fused_convolution_relu_2
        .type           triton_poi_fused_convolution_relu_2,@function
        .size           triton_poi_fused_convolution_relu_2,(.L_x_1 - triton_poi_fused_convolution_relu_2)
        .other          triton_poi_fused_convolution_relu_2,@"STO_CUDA_ENTRY STV_DEFAULT"
triton_poi_fused_convolution_relu_2:
.text.triton_poi_fused_convolution_relu_2:
[----:B------:R-:W0:Y:S01]  /*0000*/  LDC R1, c[0x0][0x28] ;  /* 0x00000a00ff017b82 */ /* 0x000e220000000800 */
[----:B------:R-:W1:Y:S07]  /*0010*/  S2R R2, SR_CTAID.Y ;  /* 0x0000000000027919 */ /* 0x000e6e0000002600 */
[----:B------:R-:W2:Y:S01]  /*0020*/  LDC.64 R28, c[0x0][0x210] ;  /* 0x00008400ff1c7b82 */ /* 0x000ea20000000a00 */
[----:B------:R-:W-:Y:S01]  /*0030*/  CS2R R10, SRZ ;  /* 0x00000000000a7805 */ /* 0x000fe2000001ff00 */
[----:B------:R-:W-:Y:S01]  /*0040*/  ULDC.64 UR6, c[0x0][0x208] ;  /* 0x0000820000067ab9 */ /* 0x000fe20000000a00 */
[----:B------:R-:W3:Y:S01]  /*0050*/  S2R R3, SR_TID.X ;  /* 0x0000000000037919 */ /* 0x000ee20000002100 */
[----:B------:R-:W4:Y:S04]  /*0060*/  S2R R27, SR_CTAID.X ;  /* 0x00000000001b7919 */ /* 0x000f280000002500 */
[----:B------:R-:W5:Y:S01]  /*0070*/  LDC.64 R24, c[0x0][0x218] ;  /* 0x00008600ff187b82 */ /* 0x000f620000000a00 */
[----:B-1----:R-:W-:-:S02]  /*0080*/  IMAD.SHL.U32 R0, R2, 0x10, RZ ;  /* 0x0000001002007824 */ /* 0x002fc400078e00ff */
[----:B---3--:R-:W-:Y:S01]  /*0090*/  IMAD.SHL.U32 R5, R3, 0x4, RZ ;  /* 0x0000000403057824 */ /* 0x008fe200078e00ff */
[----:B------:R-:W-:-:S04]  /*00a0*/  SHF.R.U32.HI R26, RZ, 0x2, R3 ;  /* 0x00000002ff1a7819 */ /* 0x000fc80000011603 */
[----:B------:R-:W-:Y:S02]  /*00b0*/  LOP3.LUT R5, R0, 0xc, R5, 0xf8, !PT ;  /* 0x0000000c00057812 */ /* 0x000fe400078ef805 */
[----:B------:R-:W-:Y:S02]  /*00c0*/  SGXT.U32 R26, R26, 0x6 ;  /* 0x000000061a1a781a */ /* 0x000fe40000000000 */
[----:B------:R-:W-:Y:S02]  /*00d0*/  SHF.R.S32.HI R4, RZ, 0x1f, R5 ;  /* 0x0000001fff047819 */ /* 0x000fe40000011405 */
[----:B------:R-:W-:Y:S02]  /*00e0*/  ISETP.GE.AND P4, PT, R5, 0x100, PT ;  /* 0x000001000500780c */ /* 0x000fe40003f86270 */
[----:B------:R-:W-:Y:S02]  /*00f0*/  LEA.HI R6, R4, R5, RZ, 0x6 ;  /* 0x0000000504067211 */ /* 0x000fe400078f30ff */
[----:B----4-:R-:W-:-:S02]  /*0100*/  PRMT R4, R26, 0x6540, R27 ;  /* 0x000065401a047816 */ /* 0x010fc4000000001b */
[----:B------:R-:W-:Y:S02]  /*0110*/  LOP3.LUT R8, R6, 0xffffffc0, RZ, 0xc0, !PT ;  /* 0xffffffc006087812 */ /* 0x000fe400078ec0ff */
[----:B------:R-:W-:Y:S02]  /*0120*/  SHF.R.S32.HI R6, RZ, 0x6, R6 ;  /* 0x00000006ff067819 */ /* 0x000fe40000011406 */
[C---:B------:R-:W-:Y:S01]  /*0130*/  LOP3.LUT R16, R4.reuse, 0x80, RZ, 0xfc, !PT ;  /* 0x0000008004107812 */ /* 0x040fe200078efcff */
[----:B------:R-:W-:Y:S01]  /*0140*/  IMAD.IADD R23, R5, 0x1, -R8 ;  /* 0x0000000105177824 */ /* 0x000fe200078e0a08 */
[----:B------:R-:W-:Y:S02]  /*0150*/  LOP3.LUT R5, R4, 0x40, RZ, 0xfc, !PT ;  /* 0x0000004004057812 */ /* 0x000fe400078efcff */
[----:B------:R-:W-:Y:S02]  /*0160*/  CS2R R8, SRZ ;  /* 0x0000000000087805 */ /* 0x000fe4000001ff00 */
[----:B------:R-:W-:Y:S01]  /*0170*/  ISETP.LT.AND P2, PT, R16, 0xe1, !P4 ;  /* 0x000000e11000780c */ /* 0x000fe20006741270 */
[----:B------:R-:W-:Y:S01]  /*0180*/  IMAD R6, R6, 0x3840, R23 ;  /* 0x0000384006067824 */ /* 0x000fe200078e0217 */
[----:B------:R-:W-:-:S02]  /*0190*/  ISETP.LT.AND P1, PT, R5, 0xe1, !P4 ;  /* 0x000000e10500780c */ /* 0x000fc40006721270 */
[----:B------:R-:W-:Y:S02]  /*01a0*/  CS2R R12, SRZ ;  /* 0x00000000000c7805 */ /* 0x000fe4000001ff00 */
[----:B------:R-:W-:Y:S01]  /*01b0*/  ISETP.LT.AND P0, PT, R4, 0xe1, !P4 ;  /* 0x000000e10400780c */ /* 0x000fe20006701270 */
[--C-:B------:R-:W-:Y:S01]  /*01c0*/  IMAD R21, R5, 0x40, R6.reuse ;  /* 0x0000004005157824 */ /* 0x100fe200078e0206 */
[----:B------:R-:W-:Y:S01]  /*01d0*/  CS2R R14, SRZ ;  /* 0x00000000000e7805 */ /* 0x000fe2000001ff00 */
[----:B------:R-:W-:Y:S01]  /*01e0*/  IMAD R16, R16, 0x40, R6 ;  /* 0x0000004010107824 */ /* 0x000fe200078e0206 */
[----:B------:R-:W-:Y:S01]  /*01f0*/  LOP3.LUT R17, R4, 0xc0, RZ, 0xfc, !PT ;  /* 0x000000c004117812 */ /* 0x000fe200078efcff */
[----:B--2---:R-:W-:-:S03]  /*0200*/  IMAD.WIDE R20, R21, 0x4, R28 ;  /* 0x0000000415147825 */ /* 0x004fc600078e021c */
[C---:B------:R-:W-:Y:S01]  /*0210*/  ISETP.LT.AND P3, PT, R17.reuse, 0xe1, !P4 ;  /* 0x000000e11100780c */ /* 0x040fe20006761270 */
[--C-:B------:R-:W-:Y:S01]  /*0220*/  IMAD R19, R4, 0x40, R6.reuse ;  /* 0x0000004004137824 */ /* 0x100fe200078e0206 */
[----:B------:R-:W-:Y:S01]  /*0230*/  CS2R R4, SRZ ;  /* 0x0000000000047805 */ /* 0x000fe2000001ff00 */
[----:B------:R1:W2:Y:S01]  /*0240*/  @P1 LDG.E.EL.128 R8, desc[UR6][R20.64] ;  /* 0x0000000614081981 */ /* 0x0002a2000c2e1d00 */
[----:B------:R-:W-:Y:S01]  /*0250*/  IMAD R17, R17, 0x40, R6 ;  /* 0x0000004011117824 */ /* 0x000fe200078e0206 */
[----:B------:R-:W-:Y:S01]  /*0260*/  CS2R R6, SRZ ;  /* 0x0000000000067805 */ /* 0x000fe2000001ff00 */
[----:B-----5:R-:W-:Y:S01]  /*0270*/  IMAD.WIDE R24, R23, 0x4, R24 ;  /* 0x0000000417187825 */ /* 0x020fe200078e0218 */
[----:B------:R-:W-:-:S03]  /*0280*/  CS2R R22, SRZ ;  /* 0x0000000000167805 */ /* 0x000fc6000001ff00 */
[----:B------:R-:W-:-:S04]  /*0290*/  IMAD.WIDE R18, R19, 0x4, R28 ;  /* 0x0000000413127825 */ /* 0x000fc800078e021c */
[--C-:B-1----:R-:W-:Y:S01]  /*02a0*/  IMAD.WIDE R20, R16, 0x4, R28.reuse ;  /* 0x0000000410147825 */ /* 0x102fe200078e021c */
[----:B------:R-:W3:Y:S04]  /*02b0*/  @P0 LDG.E.EL.128 R4, desc[UR6][R18.64] ;  /* 0x0000000612040981 */ /* 0x000ee8000c2e1d00 */
[----:B------:R1:W4:Y:S01]  /*02c0*/  @P2 LDG.E.EL.128 R12, desc[UR6][R20.64] ;  /* 0x00000006140c2981 */ /* 0x000322000c2e1d00 */
[----:B------:R-:W-:Y:S01]  /*02d0*/  IMAD.WIDE R28, R17, 0x4, R28 ;  /* 0x00000004111c7825 */ /* 0x000fe200078e021c */
[----:B------:R-:W-:Y:S02]  /*02e0*/  CS2R R16, SRZ ;  /* 0x0000000000107805 */ /* 0x000fe4000001ff00 */
[----:B-1----:R-:W-:Y:S02]  /*02f0*/  CS2R R20, SRZ ;  /* 0x0000000000147805 */ /* 0x002fe4000001ff00 */
[----:B------:R-:W-:-:S04]  /*0300*/  CS2R R18, SRZ ;  /* 0x0000000000127805 */ /* 0x000fc8000001ff00 */
[----:B------:R1:W2:Y:S04]  /*0310*/  @!P4 LDG.E.EL.128 R20, desc[UR6][R24.64] ;  /* 0x000000061814c981 */ /* 0x0002a8000c2e1d00 */
[----:B------:R-:W5:Y:S01]  /*0320*/  @P3 LDG.E.EL.128 R16, desc[UR6][R28.64] ;  /* 0x000000061c103981 */ /* 0x000f62000c2e1d00 */
[----:B------:R-:W1:Y:S01]  /*0330*/  S2UR UR5, SR_CgaCtaId ;  /* 0x00000000000579c3 */ /* 0x000e620000008800 */
[C---:B------:R-:W-:Y:S01]  /*0340*/  PRMT R27, R3.reuse, 0x6540, R27 ;  /* 0x00006540031b7816 */ /* 0x040fe2000000001b */
[----:B------:R-:W-:Y:S01]  /*0350*/  IMAD.SHL.U32 R3, R3, 0x400, RZ ;  /* 0x0000040003037824 */ /* 0x000fe200078e00ff */
[----:B------:R-:W-:-:S04]  /*0360*/  UMOV UR4, 0x400 ;  /* 0x0000040000047882 */ /* 0x000fc80000000000 */
[----:B------:R-:W-:-:S04]  /*0370*/  LOP3.LUT R3, R3, 0xc00, RZ, 0xc0, !PT ;  /* 0x00000c0003037812 */ /* 0x000fc800078ec0ff */
[----:B-1----:R-:W-:Y:S01]  /*0380*/  LOP3.LUT R24, R3, 0x200, RZ, 0xfc, !PT ;  /* 0x0000020003187812 */ /* 0x002fe200078efcff */
[----:B0-----:R-:W-:-:S06]  /*0390*/  UPRMT UR4, UR5, 0x654, UR4 ;  /* 0x0000065405047896 */ /* 0x001fcc0008000004 */
[----:B------:R-:W-:Y:S02]  /*03a0*/  LEA.HI R25, R3, UR4, RZ, 0x1a ;  /* 0x0000000403197c11 */ /* 0x000fe4000f8fd0ff */
[C---:B--2---:R-:W-:Y:S01]  /*03b0*/  FSETP.GEU.AND P2, PT, R20.reuse, -R8, PT ;  /* 0x800000081400720b */ /* 0x044fe20003f4e000 */
[----:B------:R-:W-:Y:S01]  /*03c0*/  FADD R8, R20, R8 ;  /* 0x0000000814087221 */ /* 0x000fe20000000000 */
[C---:B------:R-:W-:Y:S01]  /*03d0*/  FSETP.GEU.AND P5, PT, R21.reuse, -R9, PT ;  /* 0x800000091500720b */ /* 0x040fe20003fae000 */
[C---:B------:R-:W-:Y:S01]  /*03e0*/  FADD R9, R21.reuse, R9 ;  /* 0x0000000915097221 */ /* 0x040fe20000000000 */
[C---:B----4-:R-:W-:Y:S02]  /*03f0*/  FSETP.GEU.AND P6, PT, R21.reuse, -R13, PT ;  /* 0x8000000d1500720b */ /* 0x050fe40003fce000 */
[----:B------:R-:W-:Y:S01]  /*0400*/  FSEL R8, R8, RZ, P2 ;  /* 0x000000ff08087208 */ /* 0x000fe20001000000 */
[C---:B------:R-:W-:Y:S01]  /*0410*/  FADD R13, R21.reuse, R13 ;  /* 0x0000000d150d7221 */ /* 0x040fe20000000000 */
[C---:B-----5:R-:W-:Y:S01]  /*0420*/  FSETP.GEU.AND P1, PT, R21.reuse, -R17, PT ;  /* 0x800000111500720b */ /* 0x060fe20003f2e000 */
[C---:B------:R-:W-:Y:S01]  /*0430*/  FADD R17, R21.reuse, R17 ;  /* 0x0000001115117221 */ /* 0x040fe20000000000 */
[C---:B---3--:R-:W-:Y:S01]  /*0440*/  FSETP.GEU.AND P2, PT, R21.reuse, -R5, PT ;  /* 0x800000051500720b */ /* 0x048fe20003f4e000 */
[----:B------:R-:W-:Y:S01]  /*0450*/  FADD R5, R21, R5 ;  /* 0x0000000515057221 */ /* 0x000fe20000000000 */
[C---:B------:R-:W-:Y:S01]  /*0460*/  FSETP.GEU.AND P3, PT, R20.reuse, -R12, PT ;  /* 0x8000000c1400720b */ /* 0x040fe20003f6e000 */
[C---:B------:R-:W-:Y:S01]  /*0470*/  FADD R12, R20.reuse, R12 ;  /* 0x0000000c140c7221 */ /* 0x040fe20000000000 */
[C---:B------:R-:W-:Y:S01]  /*0480*/  FSETP.GEU.AND P0, PT, R20.reuse, -R16, PT ;  /* 0x800000101400720b */ /* 0x040fe20003f0e000 */
[C---:B------:R-:W-:Y:S01]  /*0490*/  FADD R16, R20.reuse, R16 ;  /* 0x0000001014107221 */ /* 0x040fe20000000000 */
[C---:B------:R-:W-:Y:S01]  /*04a0*/  FSETP.GEU.AND P4, PT, R20.reuse, -R4, PT ;  /* 0x800000041400720b */ /* 0x040fe20003f8e000 */
[----:B------:R-:W-:Y:S01]  /*04b0*/  FADD R4, R20, R4 ;  /* 0x0000000414047221 */ /* 0x000fe20000000000 */
[----:B------:R-:W-:-:S02]  /*04c0*/  LOP3.LUT R21, R3, 0x100, RZ, 0xfc, !PT ;  /* 0x0000010003157812 */ /* 0x000fc400078efcff */
[C---:B------:R-:W-:Y:S02]  /*04d0*/  LOP3.LUT R20, R3.reuse, R26, RZ, 0xfc, !PT ;  /* 0x0000001a03147212 */ /* 0x040fe400078efcff */
[----:B------:R-:W-:Y:S02]  /*04e0*/  LOP3.LUT R26, R3, 0x300, RZ, 0xfc, !PT ;  /* 0x00000300031a7812 */ /* 0x000fe400078efcff */
[----:B------:R-:W-:Y:S02]  /*04f0*/  LEA.HI R3, R21, UR4, RZ, 0x1a ;  /* 0x0000000415037c11 */ /* 0x000fe4000f8fd0ff */
[----:B------:R-:W-:Y:S02]  /*0500*/  LEA.HI R21, R24, UR4, RZ, 0x1a ;  /* 0x0000000418157c11 */ /* 0x000fe4000f8fd0ff */
[----:B------:R-:W-:Y:S02]  /*0510*/  LEA.HI R29, R26, UR4, RZ, 0x1a ;  /* 0x000000041a1d7c11 */ /* 0x000fe4000f8fd0ff */
[----:B------:R-:W-:-:S02]  /*0520*/  FSEL R12, R12, RZ, P3 ;  /* 0x000000ff0c0c7208 */ /* 0x000fc40001800000 */
[----:B------:R-:W-:Y:S02]  /*0530*/  FSEL R4, R4, RZ, P4 ;  /* 0x000000ff04047208 */ /* 0x000fe40002000000 */
[----:B------:R-:W-:Y:S01]  /*0540*/  FSEL R24, R9, RZ, P5 ;  /* 0x000000ff09187208 */ /* 0x000fe20002800000 */
[C---:B------:R-:W-:Y:S01]  /*0550*/  FADD R9, R22.reuse, R6 ;  /* 0x0000000616097221 */ /* 0x040fe20000000000 */
[C---:B------:R-:W-:Y:S01]  /*0560*/  FSETP.GEU.AND P3, PT, R22.reuse, -R10, PT ;  /* 0x8000000a1600720b */ /* 0x040fe20003f6e000 */
[C---:B------:R-:W-:Y:S01]  /*0570*/  FADD R10, R22.reuse, R10 ;  /* 0x0000000a160a7221 */ /* 0x040fe20000000000 */
[C---:B------:R-:W-:Y:S01]  /*0580*/  FSETP.GEU.AND P4, PT, R22.reuse, -R14, PT ;  /* 0x8000000e1600720b */ /* 0x040fe20003f8e000 */
[C---:B------:R-:W-:Y:S01]  /*0590*/  FADD R14, R22.reuse, R14 ;  /* 0x0000000e160e7221 */ /* 0x040fe20000000000 */
[C---:B------:R-:W-:Y:S01]  /*05a0*/  FSETP.GEU.AND P5, PT, R22.reuse, -R18, PT ;  /* 0x800000121600720b */ /* 0x040fe20003fae000 */
[----:B------:R-:W-:Y:S01]  /*05b0*/  FADD R18, R22, R18 ;  /* 0x0000001216127221 */ /* 0x000fe20000000000 */
[----:B------:R-:W-:-:S02]  /*05c0*/  FSEL R26, R13, RZ, P6 ;  /* 0x000000ff0d1a7208 */ /* 0x000fc40003000000 */
[----:B------:R-:W-:Y:S02]  /*05d0*/  FSETP.GEU.AND P6, PT, R22, -R6, PT ;  /* 0x800000061600720b */ /* 0x000fe40003fce000 */
[----:B------:R-:W-:Y:S02]  /*05e0*/  FSEL R22, R5, RZ, P2 ;  /* 0x000000ff05167208 */ /* 0x000fe40001000000 */
[C---:B------:R-:W-:Y:S01]  /*05f0*/  FSETP.GEU.AND P2, PT, R23.reuse, -R7, PT ;  /* 0x800000071700720b */ /* 0x040fe20003f4e000 */
[C---:B------:R-:W-:Y:S01]  /*0600*/  FADD R7, R23.reuse, R7 ;  /* 0x0000000717077221 */ /* 0x040fe20000000000 */
[----:B------:R-:W-:Y:S01]  /*0610*/  IMAD R25, R20, 0x4, R25 ;  /* 0x0000000414197824 */ /* 0x000fe200078e0219 */
[----:B------:R-:W-:Y:S01]  /*0620*/  FSEL R10, R10, RZ, P3 ;  /* 0x000000ff0a0a7208 */ /* 0x000fe20001800000 */
[C---:B------:R-:W-:Y:S01]  /*0630*/  IMAD R3, R20.reuse, 0x4, R3 ;  /* 0x0000000414037824 */ /* 0x040fe200078e0203 */
[----:B------:R-:W-:Y:S01]  /*0640*/  FSETP.GEU.AND P3, PT, R23, -R11, PT ;  /* 0x8000000b1700720b */ /* 0x000fe20003f6e000 */
[----:B------:R-:W-:-:S02]  /*0650*/  IMAD R21, R20, 0x4, R21 ;  /* 0x0000000414157824 */ /* 0x000fc400078e0215 */
[----:B------:R-:W-:Y:S01]  /*0660*/  FADD R11, R23, R11 ;  /* 0x0000000b170b7221 */ /* 0x000fe20000000000 */
[----:B------:R-:W-:Y:S01]  /*0670*/  FSEL R28, R9, RZ, P6 ;  /* 0x000000ff091c7208 */ /* 0x000fe20003000000 */
[----:B------:R-:W-:Y:S01]  /*0680*/  IMAD R20, R20, 0x4, R29 ;  /* 0x0000000414147824 */ /* 0x000fe200078e021d */
[----:B------:R-:W-:Y:S01]  /*0690*/  FSEL R7, R7, RZ, P2 ;  /* 0x000000ff07077208 */ /* 0x000fe20001000000 */
[----:B------:R-:W0:Y:S01]  /*06a0*/  S2R R6, SR_TID.X ;  /* 0x0000000000067919 */ /* 0x000e220000002100 */
[C---:B------:R-:W-:Y:S01]  /*06b0*/  FSETP.GEU.AND P6, PT, R23.reuse, -R15, PT ;  /* 0x8000000f1700720b */ /* 0x040fe20003fce000 */
[----:B------:R-:W-:Y:S01]  /*06c0*/  FADD R15, R23, R15 ;  /* 0x0000000f170f7221 */ /* 0x000fe20000000000 */
[----:B------:R1:W-:Y:S01]  /*06d0*/  STS [R25], R4 ;  /* 0x0000000419007388 */ /* 0x0003e20000000800 */
[----:B------:R-:W-:-:S03]  /*06e0*/  FSEL R11, R11, RZ, P3 ;  /* 0x000000ff0b0b7208 */ /* 0x000fc60001800000 */
[----:B------:R-:W-:Y:S01]  /*06f0*/  STS [R3+0x400], R22 ;  /* 0x0004001603007388 */ /* 0x000fe20000000800 */
[----:B------:R-:W-:-:S03]  /*0700*/  FSETP.GEU.AND P2, PT, R23, -R19, PT ;  /* 0x800000131700720b */ /* 0x000fc60003f4e000 */
[----:B------:R-:W-:Y:S01]  /*0710*/  STS [R21+0x800], R28 ;  /* 0x0008001c15007388 */ /* 0x000fe20000000800 */
[----:B------:R-:W-:Y:S01]  /*0720*/  FADD R19, R23, R19 ;  /* 0x0000001317137221 */ /* 0x000fe20000000000 */
[----:B------:R-:W-:Y:S01]  /*0730*/  FSEL R14, R14, RZ, P4 ;  /* 0x000000ff0e0e7208 */ /* 0x000fe20002000000 */
[----:B-1----:R-:W1:Y:S01]  /*0740*/  LDC.64 R4, c[0x0][0x220] ;  /* 0x00008800ff047b82 */ /* 0x002e620000000a00 */
[----:B------:R-:W-:Y:S01]  /*0750*/  STS [R20+0xc00], R7 ;  /* 0x000c000714007388 */ /* 0x000fe20000000800 */
[----:B------:R-:W-:-:S03]  /*0760*/  FSEL R15, R15, RZ, P6 ;  /* 0x000000ff0f0f7208 */ /* 0x000fc60003000000 */
[----:B------:R2:W-:Y:S01]  /*0770*/  STS [R25+0x100], R8 ;  /* 0x0001000819007388 */ /* 0x0005e20000000800 */
[----:B------:R-:W-:-:S03]  /*0780*/  FSEL R16, R16, RZ, P0 ;  /* 0x000000ff10107208 */ /* 0x000fc60000000000 */
[----:B------:R-:W-:Y:S01]  /*0790*/  STS [R3+0x500], R24 ;  /* 0x0005001803007388 */ /* 0x000fe20000000800 */
[----:B------:R-:W-:-:S03]  /*07a0*/  FSEL R18, R18, RZ, P5 ;  /* 0x000000ff12127208 */ /* 0x000fc60002800000 */
[----:B------:R-:W-:Y:S01]  /*07b0*/  STS [R21+0x900], R10 ;  /* 0x0009000a15007388 */ /* 0x000fe20000000800 */
[----:B--2---:R-:W-:-:S03]  /*07c0*/  FSEL R8, R17, RZ, P1 ;  /* 0x000000ff11087208 */ /* 0x004fc60000800000 */
[----:B------:R-:W-:Y:S01]  /*07d0*/  STS [R20+0xd00], R11 ;  /* 0x000d000b14007388 */ /* 0x000fe20000000800 */
[----:B------:R-:W-:-:S03]  /*07e0*/  FSEL R19, R19, RZ, P2 ;  /* 0x000000ff13137208 */ /* 0x000fc60001000000 */
[----:B------:R-:W-:Y:S04]  /*07f0*/  STS [R25+0x200], R12 ;  /* 0x0002000c19007388 */ /* 0x000fe80000000800 */
[----:B------:R-:W-:Y:S04]  /*0800*/  STS [R3+0x600], R26 ;  /* 0x0006001a03007388 */ /* 0x000fe80000000800 */
[----:B------:R-:W-:Y:S04]  /*0810*/  STS [R21+0xa00], R14 ;  /* 0x000a000e15007388 */ /* 0x000fe80000000800 */
[----:B------:R-:W-:Y:S04]  /*0820*/  STS [R20+0xe00], R15 ;  /* 0x000e000f14007388 */ /* 0x000fe80000000800 */
[----:B------:R-:W-:Y:S04]  /*0830*/  STS [R25+0x300], R16 ;  /* 0x0003001019007388 */ /* 0x000fe80000000800 */
[----:B------:R2:W-:Y:S04]  /*0840*/  STS [R3+0x700], R8 ;  /* 0x0007000803007388 */ /* 0x0005e80000000800 */
[----:B------:R-:W-:Y:S04]  /*0850*/  STS [R21+0xb00], R18 ;  /* 0x000b001215007388 */ /* 0x000fe80000000800 */
[----:B------:R-:W-:Y:S01]  /*0860*/  STS [R20+0xf00], R19 ;  /* 0x000f001314007388 */ /* 0x000fe20000000800 */
[----:B0-----:R-:W-:-:S04]  /*0870*/  LOP3.LUT R6, R6, 0xff, RZ, 0xc0, !PT ;  /* 0x000000ff06067812 */ /* 0x001fc800078ec0ff */
[----:B------:R-:W-:Y:S01]  /*0880*/  LEA R6, R6, UR4, 0x2 ;  /* 0x0000000406067c11 */ /* 0x000fe2000f8e10ff */
[----:B------:R-:W-:Y:S01]  /*0890*/  BAR.SYNC.DEFER_BLOCKING 0x0 ;  /* 0x0000000000007b1d */ /* 0x000fe20000010000 */
[----:B------:R-:W-:-:S05]  /*08a0*/  ISETP.GE.AND P0, PT, R27, 0xe1, PT ;  /* 0x000000e11b00780c */ /* 0x000fca0003f06270 */
[----:B------:R-:W0:Y:S04]  /*08b0*/  LDS R22, [R6] ;  /* 0x0000000006167984 */ /* 0x000e280000000800 */
[----:B------:R-:W3:Y:S04]  /*08c0*/  LDS R24, [R6+0x404] ;  /* 0x0004040006187984 */ /* 0x000ee80000000800 */
[----:B------:R-:W4:Y:S04]  /*08d0*/  LDS R23, [R6+0x808] ;  /* 0x0008080006177984 */ /* 0x000f280000000800 */
[----:B------:R-:W5:Y:S01]  /*08e0*/  LDS R29, [R6+0xc0c] ;  /* 0x000c0c00061d7984 */ /* 0x000f620000000800 */
[C---:B--2---:R-:W-:Y:S01]  /*08f0*/  VIADD R3, R0.reuse, 0x1 ;  /* 0x0000000100037836 */ /* 0x044fe20000000000 */
[----:B------:R-:W-:Y:S01]  /*0900*/  ISETP.LT.AND P3, PT, R0, 0x100, !P0 ;  /* 0x000001000000780c */ /* 0x000fe20004761270 */
[----:B------:R-:W-:Y:S01]  /*0910*/  IMAD R27, R2, 0xe10, R27 ;  /* 0x00000e10021b7824 */ /* 0x000fe200078e021b */
[----:B------:R-:W2:Y:S01]  /*0920*/  LDS R25, [R6+0x1010] ;  /* 0x0010100006197984 */ /* 0x000ea20000000800 */
[C---:B------:R-:W-:Y:S01]  /*0930*/  VIADD R7, R0.reuse, 0x2 ;  /* 0x0000000200077836 */ /* 0x040fe20000000000 */
[----:B------:R-:W-:Y:S01]  /*0940*/  ISETP.LT.AND P2, PT, R3, 0x100, !P0 ;  /* 0x000001000300780c */ /* 0x000fe20004741270 */
[C---:B------:R-:W-:Y:S01]  /*0950*/  VIADD R2, R0.reuse, 0x3 ;  /* 0x0000000300027836 */ /* 0x040fe20000000000 */
[----:B------:R-:W2:Y:S01]  /*0960*/  LDS R15, [R6+0x1414] ;  /* 0x00141400060f7984 */ /* 0x000ea20000000800 */
[----:B------:R-:W-:-:S02]  /*0970*/  VIADD R3, R0, 0x4 ;  /* 0x0000000400037836 */ /* 0x000fc40000000000 */
[----:B------:R-:W-:Y:S01]  /*0980*/  VIADD R11, R27, 0xe1 ;  /* 0x000000e11b0b7836 */ /* 0x000fe20000000000 */
[----:B------:R-:W-:Y:S01]  /*0990*/  ISETP.LT.AND P1, PT, R7, 0x100, !P0 ;  /* 0x000001000700780c */ /* 0x000fe20004721270 */
[--C-:B-1----:R-:W-:Y:S01]  /*09a0*/  IMAD.WIDE R8, R27, 0x4, R4.reuse ;  /* 0x000000041b087825 */ /* 0x102fe200078e0204 */
[----:B------:R-:W-:Y:S01]  /*09b0*/  ISETP.LT.AND P6, PT, R2, 0x100, !P0 ;  /* 0x000001000200780c */ /* 0x000fe200047c1270 */
[----:B------:R-:W1:Y:S01]  /*09c0*/  LDS R7, [R6+0x1818] ;  /* 0x0018180006077984 */ /* 0x000e620000000800 */
[----:B------:R-:W-:Y:S01]  /*09d0*/  ISETP.LT.AND P5, PT, R3, 0x100, !P0 ;  /* 0x000001000300780c */ /* 0x000fe200047a1270 */
[C---:B------:R-:W-:Y:S02]  /*09e0*/  VIADD R2, R0.reuse, 0x5 ;  /* 0x0000000500027836 */ /* 0x040fe40000000000 */
[----:B------:R-:W-:Y:S01]  /*09f0*/  IMAD.WIDE R10, R11, 0x4, R4 ;  /* 0x000000040b0a7825 */ /* 0x000fe200078e0204 */
[----:B------:R-:W1:Y:S03]  /*0a00*/  LDS R13, [R6+0x1c1c] ;  /* 0x001c1c00060d7984 */ /* 0x000e660000000800 */
[----:B------:R-:W-:Y:S01]  /*0a10*/  VIADD R3, R0, 0x7 ;  /* 0x0000000700037836 */ /* 0x000fe20000000000 */
[----:B------:R-:W-:Y:S01]  /*0a20*/  ISETP.LT.AND P4, PT, R2, 0x100, !P0 ;  /* 0x000001000200780c */ /* 0x000fe20004781270 */
[----:B------:R-:W-:Y:S01]  /*0a30*/  VIADD R2, R0, 0x6 ;  /* 0x0000000600027836 */ /* 0x000fe20000000000 */
[----:B------:R-:W1:Y:S04]  /*0a40*/  LDS R12, [R6+0x2020] ;  /* 0x00202000060c7984 */ /* 0x000e680000000800 */
[----:B0-----:R0:W-:Y:S01]  /*0a50*/  @P3 STG.E desc[UR6][R8.64], R22 ;  /* 0x0000001608003986 */ /* 0x0011e2000c101906 */
[----:B------:R-:W-:-:S03]  /*0a60*/  VIADD R17, R27, 0x2a3 ;  /* 0x000002a31b117836 */ /* 0x000fc60000000000 */
[----:B---3--:R3:W-:Y:S01]  /*0a70*/  @P2 STG.E desc[UR6][R10.64], R24 ;  /* 0x000000180a002986 */ /* 0x0087e2000c101906 */
[----:B------:R-:W-:Y:S01]  /*0a80*/  ISETP.LT.AND P2, PT, R3, 0x100, !P0 ;  /* 0x000001000300780c */ /* 0x000fe20004741270 */
[C---:B------:R-:W-:Y:S01]  /*0a90*/  VIADD R3, R27.reuse, 0x1c2 ;  /* 0x000001c21b037836 */ /* 0x040fe20000000000 */
[----:B------:R-:W-:Y:S01]  /*0aa0*/  ISETP.LT.AND P3, PT, R2, 0x100, !P0 ;  /* 0x000001000200780c */ /* 0x000fe20004761270 */
[----:B------:R-:W-:Y:S01]  /*0ab0*/  VIADD R19, R27, 0x384 ;  /* 0x000003841b137836 */ /* 0x000fe20000000000 */
[----:B------:R-:W1:Y:S01]  /*0ac0*/  LDS R14, [R6+0x2424] ;  /* 0x00242400060e7984 */ /* 0x000e620000000800 */
[----:B------:R-:W-:-:S03]  /*0ad0*/  IMAD.WIDE R2, R3, 0x4, R4 ;  /* 0x0000000403027825 */ /* 0x000fc600078e0204 */
[----:B------:R-:W1:Y:S01]  /*0ae0*/  LDS R20, [R6+0x2828] ;  /* 0x0028280006147984 */ /* 0x000e620000000800 */
[----:B0-----:R-:W-:-:S03]  /*0af0*/  IMAD.WIDE R8, R17, 0x4, R4 ;  /* 0x0000000411087825 */ /* 0x001fc600078e0204 */
[----:B------:R-:W-:Y:S01]  /*0b00*/  LDS R18, [R6+0x3030] ;  /* 0x0030300006127984 */ /* 0x000fe20000000800 */
[C---:B------:R-:W-:Y:S02]  /*0b10*/  VIADD R17, R0.reuse, 0x9 ;  /* 0x0000000900117836 */ /* 0x040fe40000000000 */
[----:B------:R-:W-:Y:S01]  /*0b20*/  VIADD R16, R0, 0x8 ;  /* 0x0000000800107836 */ /* 0x000fe20000000000 */
[----:B----4-:R0:W-:Y:S01]  /*0b30*/  @P1 STG.E desc[UR6][R2.64], R23 ;  /* 0x0000001702001986 */ /* 0x0101e2000c101906 */
[----:B---3--:R-:W-:-:S03]  /*0b40*/  IMAD.WIDE R10, R19, 0x4, R4 ;  /* 0x00000004130a7825 */ /* 0x008fc600078e0204 */
[----:B-----5:R3:W-:Y:S01]  /*0b50*/  @P6 STG.E desc[UR6][R8.64], R29 ;  /* 0x0000001d08006986 */ /* 0x0207e2000c101906 */
[----:B------:R-:W-:-:S03]  /*0b60*/  ISETP.LT.AND P6, PT, R17, 0x100, !P0 ;  /* 0x000001001100780c */ /* 0x000fc600047c1270 */
[----:B------:R-:W4:Y:S01]  /*0b70*/  LDS R19, [R6+0x2c2c] ;  /* 0x002c2c0006137984 */ /* 0x000f220000000800 */
[----:B------:R-:W-:-:S03]  /*0b80*/  ISETP.LT.AND P1, PT, R16, 0x100, !P0 ;  /* 0x000001001000780c */ /* 0x000fc60004721270 */
[----:B------:R-:W5:Y:S04]  /*0b90*/  LDS R17, [R6+0x3434] ;  /* 0x0034340006117984 */ /* 0x000f680000000800 */
[----:B------:R-:W4:Y:S01]  /*0ba0*/  LDS R16, [R6+0x3838] ;  /* 0x0038380006107984 */ /* 0x000f220000000800 */
[----:B------:R-:W-:Y:S02]  /*0bb0*/  VIADD R21, R0, 0xa ;  /* 0x0000000a00157836 */ /* 0x000fe40000000000 */
[C---:B------:R-:W-:Y:S02]  /*0bc0*/  VIADD R22, R27.reuse, 0x465 ;  /* 0x000004651b167836 */ /* 0x040fe40000000000 */
[----:B0-----:R-:W-:Y:S01]  /*0bd0*/  VIADD R3, R27, 0x546 ;  /* 0x000005461b037836 */ /* 0x001fe20000000000 */
[----:B--2---:R0:W-:Y:S01]  /*0be0*/  @P5 STG.E desc[UR6][R10.64], R25 ;  /* 0x000000190a005986 */ /* 0x0041e2000c101906 */
[----:B---3--:R-:W-:Y:S01]  /*0bf0*/  IMAD.WIDE R8, R22, 0x4, R4 ;  /* 0x0000000416087825 */ /* 0x008fe200078e0204 */
[----:B------:R-:W-:-:S03]  /*0c00*/  ISETP.LT.AND P5, PT, R21, 0x100, !P0 ;  /* 0x000001001500780c */ /* 0x000fc600047a1270 */
[--C-:B------:R-:W-:Y:S01]  /*0c10*/  IMAD.WIDE R2, R3, 0x4, R4.reuse ;  /* 0x0000000403027825 */ /* 0x100fe200078e0204 */
[----:B------:R2:W-:Y:S03]  /*0c20*/  @P4 STG.E desc[UR6][R8.64], R15 ;  /* 0x0000000f08004986 */ /* 0x0005e6000c101906 */
[C---:B------:R-:W-:Y:S02]  /*0c30*/  VIADD R21, R0.reuse, 0xb ;  /* 0x0000000b00157836 */ /* 0x040fe40000000000 */
[----:B------:R-:W-:Y:S02]  /*0c40*/  VIADD R22, R0, 0xc ;  /* 0x0000000c00167836 */ /* 0x000fe40000000000 */
[C---:B0-----:R-:W-:Y:S02]  /*0c50*/  VIADD R11, R27.reuse, 0x627 ;  /* 0x000006271b0b7836 */ /* 0x041fe40000000000 */
[----:B------:R-:W-:Y:S01]  /*0c60*/  VIADD R23, R27, 0x708 ;  /* 0x000007081b177836 */ /* 0x000fe20000000000 */
[----:B-1----:R0:W-:Y:S01]  /*0c70*/  @P3 STG.E desc[UR6][R2.64], R7 ;  /* 0x0000000702003986 */ /* 0x0021e2000c101906 */
[----:B------:R-:W-:Y:S01]  /*0c80*/  IMAD.WIDE R10, R11, 0x4, R4 ;  /* 0x000000040b0a7825 */ /* 0x000fe200078e0204 */
[----:B------:R-:W-:-:S02]  /*0c90*/  ISETP.LT.AND P4, PT, R21, 0x100, !P0 ;  /* 0x000001001500780c */ /* 0x000fc40004781270 */
[----:B------:R-:W-:Y:S01]  /*0ca0*/  ISETP.LT.AND P3, PT, R22, 0x100, !P0 ;  /* 0x000001001600780c */ /* 0x000fe20004761270 */
[C---:B------:R-:W-:Y:S02]  /*0cb0*/  VIADD R21, R0.reuse, 0xd ;  /* 0x0000000d00157836 */ /* 0x040fe40000000000 */
[----:B------:R-:W-:Y:S01]  /*0cc0*/  IMAD.WIDE R22, R23, 0x4, R4 ;  /* 0x0000000417167825 */ /* 0x000fe200078e0204 */
[----:B------:R1:W-:Y:S03]  /*0cd0*/  @P2 STG.E desc[UR6][R10.64], R13 ;  /* 0x0000000d0a002986 */ /* 0x0003e6000c101906 */
[C---:B--2---:R-:W-:Y:S02]  /*0ce0*/  VIADD R15, R0.reuse, 0xe ;  /* 0x0000000e000f7836 */ /* 0x044fe40000000000 */
[----:B------:R-:W-:Y:S01]  /*0cf0*/  VIADD R0, R0, 0xf ;  /* 0x0000000f00007836 */ /* 0x000fe20000000000 */
[----:B------:R-:W-:Y:S01]  /*0d00*/  ISETP.LT.AND P2, PT, R21, 0x100, !P0 ;  /* 0x000001001500780c */ /* 0x000fe20004741270 */
[----:B------:R-:W-:Y:S01]  /*0d10*/  VIADD R25, R27, 0x7e9 ;  /* 0x000007e91b197836 */ /* 0x000fe20000000000 */
[----:B------:R2:W-:Y:S01]  /*0d20*/  @P1 STG.E desc[UR6][R22.64], R12 ;  /* 0x0000000c16001986 */ /* 0x0005e2000c101906 */
[----:B------:R-:W-:Y:S01]  /*0d30*/  ISETP.LT.AND P1, PT, R15, 0x100, !P0 ;  /* 0x000001000f00780c */ /* 0x000fe20004721270 */
[C---:B0-----:R-:W-:Y:S01]  /*0d40*/  VIADD R3, R27.reuse, 0x8ca ;  /* 0x000008ca1b037836 */ /* 0x041fe20000000000 */
[----:B------:R-:W-:Y:S01]  /*0d50*/  ISETP.LT.AND P0, PT, R0, 0x100, !P0 ;  /* 0x000001000000780c */ /* 0x000fe20004701270 */
[----:B-1----:R-:W-:-:S02]  /*0d60*/  VIADD R11, R27, 0x9ab ;  /* 0x000009ab1b0b7836 */ /* 0x002fc40000000000 */
[----:B------:R-:W-:Y:S02]  /*0d70*/  VIADD R13, R27, 0xa8c ;  /* 0x00000a8c1b0d7836 */ /* 0x000fe40000000000 */
[----:B------:R-:W-:-:S04]  /*0d80*/  IMAD.WIDE R8, R25, 0x4, R4 ;  /* 0x0000000419087825 */ /* 0x000fc800078e0204 */
[C---:B------:R-:W-:Y:S02]  /*0d90*/  VIADD R7, R27.reuse, 0xb6d ;  /* 0x00000b6d1b077836 */ /* 0x040fe40000000000 */
[----:B------:R-:W-:Y:S02]  /*0da0*/  VIADD R25, R27, 0xc4e ;  /* 0x00000c4e1b197836 */ /* 0x000fe40000000000 */
[--C-:B------:R-:W-:Y:S01]  /*0db0*/  IMAD.WIDE R2, R3, 0x4, R4.reuse ;  /* 0x0000000403027825 */ /* 0x100fe200078e0204 */
[----:B------:R0:W-:Y:S03]  /*0dc0*/  @P6 STG.E desc[UR6][R8.64], R14 ;  /* 0x0000000e08006986 */ /* 0x0001e6000c101906 */
[--C-:B------:R-:W-:Y:S01]  /*0dd0*/  IMAD.WIDE R10, R11, 0x4, R4.reuse ;  /* 0x000000040b0a7825 */ /* 0x100fe200078e0204 */
[----:B------:R0:W-:Y:S03]  /*0de0*/  @P5 STG.E desc[UR6][R2.64], R20 ;  /* 0x0000001402005986 */ /* 0x0001e6000c101906 */
[--C-:B--2---:R-:W-:Y:S01]  /*0df0*/  IMAD.WIDE R12, R13, 0x4, R4.reuse ;  /* 0x000000040d0c7825 */ /* 0x104fe200078e0204 */
[----:B----4-:R0:W-:Y:S03]  /*0e00*/  @P4 STG.E desc[UR6][R10.64], R19 ;  /* 0x000000130a004986 */ /* 0x0101e6000c101906 */
[--C-:B------:R-:W-:Y:S01]  /*0e10*/  IMAD.WIDE R22, R7, 0x4, R4.reuse ;  /* 0x0000000407167825 */ /* 0x100fe200078e0204 */
[----:B------:R0:W-:Y:S03]  /*0e20*/  @P3 STG.E desc[UR6][R12.64], R18 ;  /* 0x000000120c003986 */ /* 0x0001e6000c101906 */
[----:B------:R-:W-:Y:S01]  /*0e30*/  IMAD.WIDE R24, R25, 0x4, R4 ;  /* 0x0000000419187825 */ /* 0x000fe200078e0204 */
[----:B-----5:R0:W-:Y:S04]  /*0e40*/  @P2 STG.E desc[UR6][R22.64], R17 ;  /* 0x0000001116002986 */ /* 0x0201e8000c101906 */
[----:B------:R0:W-:Y:S02]  /*0e50*/  @P1 STG.E desc[UR6][R24.64], R16 ;  /* 0x0000001018001986 */ /* 0x0001e4000c101906 */
[----:B0-----:R-:W-:Y:S05]  /*0e60*/  @!P0 EXIT ;  /* 0x000000000000894d */ /* 0x001fea0003800000 */
[----:B0-----:R-:W0:Y:S01]  /*0e70*/  LDS R3, [R6+0x3c3c] ;  /* 0x003c3c0006037984 */ /* 0x001e220000000800 */
[----:B------:R-:W-:-:S04]  /*0e80*/  VIADD R27, R27, 0xd2f ;  /* 0x00000d2f1b1b7836 */ /* 0x000fc80000000000 */
[----:B------:R-:W-:-:S05]  /*0e90*/  IMAD.WIDE R4, R27, 0x4, R4 ;  /* 0x000000041b047825 */ /* 0x000fca00078e0204 */
[----:B0-----:R-:W-:Y:S01]  /*0ea0*/  STG.E desc[UR6][R4.64], R3 ;  /* 0x0000000304007986 */ /* 0x001fe2000c101906 */
[----:B------:R-:W-:Y:S05]  /*0eb0*/  EXIT ;  /* 0x000000000000794d */ /* 0x000fea0003800000 */
.L_x_0:
[----:B------:R-:W-:-:S00]  /*0ec0*/  BRA `(.L_x_0) ;  /* 0xfffffffc00fc7947 */ /* 0x000fc0000383ffff */
[----:B------:R-:W-:-:S00]  /*0ed0*/  NOP ;  /* 0x0000000000007918 */ /* 0x000fc00000000000 */
        /* <DEDUP_REMOVED lines=10> */
.L_x_1:


//--------------------- .nv.shared.triton_poi_fused_convolution_relu_2 --------------------------
	.section	.nv.shared.triton_poi_fused_convolution_relu_2,"aw",@nobits
	.sectionflags	@""
	.align	16
	.zero		1024


//--------------------- .nv.constant0.triton_poi_fused_convolution_relu_2 --------------------------
	.section	.nv.constant0.triton_poi_fused_convolution_relu_2,"a",@progbits
	.sectionflags	@""
	.align	4
.nv.constant0.triton_poi_fused_convolution_relu_2:
	.zero		560
